	.headerflags	@"EF_CUDA_TEXMODE_UNIFIED EF_CUDA_64BIT_ADDRESS EF_CUDA_ACCELERATORS EF_CUDA_SM90 EF_CUDA_VIRTUAL_SM(EF_CUDA_SM90)"
	.elftype	@"ET_EXEC"


//--------------------- .nv.info                  --------------------------
	.section	.nv.info,"",@"SHT_CUDA_INFO"
	.align	4


	//----- nvinfo : EIATTR_REGCOUNT
	.align		4
        /*0000*/ 	.byte	0x04, 0x2f
        /*0002*/ 	.short	(.L_3 - .L_2)
	.align		4
.L_2:
        /*0004*/ 	.word	index@(triton_poi_fused__native_batch_norm_legit_no_training_add_convolution_relu_39)
        /*0008*/ 	.word	0x00000018


	//----- nvinfo : EIATTR_MIN_STACK_SIZE
	.align		4
.L_3:
        /*000c*/ 	.byte	0x04, 0x12
        /*000e*/ 	.short	(.L_5 - .L_4)
	.align		4
.L_4:
        /*0010*/ 	.word	index@(triton_poi_fused__native_batch_norm_legit_no_training_add_convolution_relu_39)
        /*0014*/ 	.word	0x00000000


	//----- nvinfo : EIATTR_FRAME_SIZE
	.align		4
.L_5:
        /*0018*/ 	.byte	0x04, 0x11
        /*001a*/ 	.short	(.L_7 - .L_6)
	.align		4
.L_6:
        /*001c*/ 	.word	index@(triton_poi_fused__native_batch_norm_legit_no_training_add_convolution_relu_39)
        /*0020*/ 	.word	0x00000000


	//----- nvinfo : EIATTR_MIN_STACK_SIZE
	.align		4
.L_7:
        /*0024*/ 	.byte	0x04, 0x12
        /*0026*/ 	.short	(.L_9 - .L_8)
	.align		4
.L_8:
        /*0028*/ 	.word	index@(triton_poi_fused__native_batch_norm_legit_no_training_add_convolution_relu_39)
        /*002c*/ 	.word	0x00000000
.L_9:


//--------------------- .nv.info.triton_poi_fused__native_batch_norm_legit_no_training_add_convolution_relu_39 --------------------------
	.section	.nv.info.triton_poi_fused__native_batch_norm_legit_no_training_add_convolution_relu_39,"",@"SHT_CUDA_INFO"
	.sectionflags	@""
	.align	4


	//----- nvinfo : EIATTR_CUDA_API_VERSION
	.align		4
        /*0000*/ 	.byte	0x04, 0x37
        /*0002*/ 	.short	(.L_11 - .L_10)
.L_10:
        /*0004*/ 	.word	0x0000007c


	//----- nvinfo : EIATTR_KPARAM_INFO
	.align		4
.L_11:
        /*0008*/ 	.byte	0x04, 0x17
        /*000a*/ 	.short	(.L_13 - .L_12)
.L_12:
        /*000c*/ 	.word	0x00000000
        /*0010*/ 	.short	0x0008
        /*0012*/ 	.short	0x0040
        /*0014*/ 	.byte	0x00, 0xf0, 0x11, 0x00


	//----- nvinfo : EIATTR_KPARAM_INFO
	.align		4
.L_13:
        /*0018*/ 	.byte	0x04, 0x17
        /*001a*/ 	.short	(.L_15 - .L_14)
.L_14:
        /*001c*/ 	.word	0x00000000
        /*0020*/ 	.short	0x0007
        /*0022*/ 	.short	0x0038
        /*0024*/ 	.byte	0x00, 0xf4, 0x21, 0x00


	//----- nvinfo : EIATTR_KPARAM_INFO
	.align		4
.L_15:
        /*0028*/ 	.byte	0x04, 0x17
        /*002a*/ 	.short	(.L_17 - .L_16)
.L_16:
        /*002c*/ 	.word	0x00000000
        /*0030*/ 	.short	0x0006
        /*0032*/ 	.short	0x0030
        /*0034*/ 	.byte	0x00, 0xf4, 0x21, 0x00


	//----- nvinfo : EIATTR_KPARAM_INFO
	.align		4
.L_17:
        /*0038*/ 	.byte	0x04, 0x17
        /*003a*/ 	.short	(.L_19 - .L_18)
.L_18:
        /*003c*/ 	.word	0x00000000
        /*0040*/ 	.short	0x0005
        /*0042*/ 	.short	0x0028
        /*0044*/ 	.byte	0x00, 0xf4, 0x21, 0x00


	//----- nvinfo : EIATTR_KPARAM_INFO
	.align		4
.L_19:
        /*0048*/ 	.byte	0x04, 0x17
        /*004a*/ 	.short	(.L_21 - .L_20)
.L_20:
        /*004c*/ 	.word	0x00000000
        /*0050*/ 	.short	0x0004
        /*0052*/ 	.short	0x0020
        /*0054*/ 	.byte	0x00, 0xf4, 0x21, 0x00


	//----- nvinfo : EIATTR_KPARAM_INFO
	.align		4
.L_21:
        /*0058*/ 	.byte	0x04, 0x17
        /*005a*/ 	.short	(.L_23 - .L_22)
.L_22:
        /*005c*/ 	.word	0x00000000
        /*0060*/ 	.short	0x0003
        /*0062*/ 	.short	0x0018
        /*0064*/ 	.byte	0x00, 0xf4, 0x21, 0x00


	//----- nvinfo : EIATTR_KPARAM_INFO
	.align		4
.L_23:
        /*0068*/ 	.byte	0x04, 0x17
        /*006a*/ 	.short	(.L_25 - .L_24)
.L_24:
        /*006c*/ 	.word	0x00000000
        /*0070*/ 	.short	0x0002
        /*0072*/ 	.short	0x0010
        /*0074*/ 	.byte	0x00, 0xf4, 0x21, 0x00


	//----- nvinfo : EIATTR_KPARAM_INFO
	.align		4
.L_25:
        /*0078*/ 	.byte	0x04, 0x17
        /*007a*/ 	.short	(.L_27 - .L_26)
.L_26:
        /*007c*/ 	.word	0x00000000
        /*0080*/ 	.short	0x0001
        /*0082*/ 	.short	0x0008
        /*0084*/ 	.byte	0x00, 0xf4, 0x21, 0x00


	//----- nvinfo : EIATTR_KPARAM_INFO
	.align		4
.L_27:
        /*0088*/ 	.byte	0x04, 0x17
        /*008a*/ 	.short	(.L_29 - .L_28)
.L_28:
        /*008c*/ 	.word	0x00000000
        /*0090*/ 	.short	0x0000
        /*0092*/ 	.short	0x0000
        /*0094*/ 	.byte	0x00, 0xf4, 0x21, 0x00


	//----- nvinfo : EIATTR_SPARSE_MMA_MASK
	.align		4
.L_29:
        /*0098*/ 	.byte	0x03, 0x50
        /*009a*/ 	.short	0x0000


	//----- nvinfo : EIATTR_MAXREG_COUNT
	.align		4
        /*009c*/ 	.byte	0x03, 0x1b
        /*009e*/ 	.short	0x00ff


	//----- nvinfo : EIATTR_EXIT_INSTR_OFFSETS
	.align		4
        /*00a0*/ 	.byte	0x04, 0x1c
        /*00a2*/ 	.short	(.L_31 - .L_30)


	//   ....[0]....
.L_30:
        /*00a4*/ 	.word	0x00000400


	//----- nvinfo : EIATTR_REQNTID
	.align		4
.L_31:
        /*00a8*/ 	.byte	0x04, 0x10
        /*00aa*/ 	.short	(.L_33 - .L_32)
.L_32:
        /*00ac*/ 	.word	0x00000080
        /*00b0*/ 	.word	0x00000001
        /*00b4*/ 	.word	0x00000001


	//----- nvinfo : EIATTR_CBANK_PARAM_SIZE
	.align		4
.L_33:
        /*00b8*/ 	.byte	0x03, 0x19
        /*00ba*/ 	.short	0x0044


	//----- nvinfo : EIATTR_PARAM_CBANK
	.align		4
        /*00bc*/ 	.byte	0x04, 0x0a
        /*00be*/ 	.short	(.L_35 - .L_34)
	.align		4
.L_34:
        /*00c0*/ 	.word	index@(.nv.constant0.triton_poi_fused__native_batch_norm_legit_no_training_add_convolution_relu_39)
        /*00c4*/ 	.short	0x0210
        /*00c6*/ 	.short	0x0044


	//----- nvinfo : EIATTR_SW_WAR
	.align		4
.L_35:
        /*00c8*/ 	.byte	0x04, 0x36
        /*00ca*/ 	.short	(.L_37 - .L_36)
.L_36:
        /*00cc*/ 	.word	0x00000008
.L_37:


//--------------------- .nv.callgraph             --------------------------
	.section	.nv.callgraph,"",@"SHT_CUDA_CALLGRAPH"
	.align	4
	.sectionentsize	8
	.align		4
        /*0000*/ 	.word	0x00000000
	.align		4
        /*0004*/ 	.word	0xffffffff
	.align		4
        /*0008*/ 	.word	0x00000000
	.align		4
        /*000c*/ 	.word	0xfffffffe
	.align		4
        /*0010*/ 	.word	0x00000000
	.align		4
        /*0014*/ 	.word	0xfffffffd
	.align		4
        /*0018*/ 	.word	0x00000000
	.align		4
        /*001c*/ 	.word	0xfffffffc


//--------------------- .nv.constant4             --------------------------
	.section	.nv.constant4,"a",@progbits
	.align	8
	.align		8
.nv.constant4:
        /*0000*/ 	.dword	_$_str
	.align		8
        /*0008*/ 	.dword	_$_str_$_2


//--------------------- .text.triton_poi_fused__native_batch_norm_legit_no_training_add_convolution_relu_39 --------------------------
	.section	.text.triton_poi_fused__native_batch_norm_legit_no_training_add_convolution_relu_39,"ax",@progbits
	.align	128
        .global         triton_poi_fused__native_batch_norm_legit_no_training_add_convolution_relu_39
        .type           triton_poi_fused__native_batch_norm_legit_no_training_add_convolution_relu_39,@function
        .size           triton_poi_fused__native_batch_norm_legit_no_training_add_convolution_relu_39,(.L_x_1 - triton_poi_fused__native_batch_norm_legit_no_training_add_convolution_relu_39)
        .other          triton_poi_fused__native_batch_norm_legit_no_training_add_convolution_relu_39,@"STO_CUDA_ENTRY STV_DEFAULT"
triton_poi_fused__native_batch_norm_legit_no_training_add_convolution_relu_39:
.text.triton_poi_fused__native_batch_norm_legit_no_training_add_convolution_relu_39:
[----:B------:R-:W-:Y:S01]  /*0000*/  LDC R1, c[0x0][0x28] ;  /* 0x00000a00ff017b82 */ /* 0x000fe20000000800 */
[----:B------:R-:W1:Y:S07]  /*0010*/  S2R R0, SR_TID.X ;  /* 0x0000000000007919 */ /* 0x000e6e0000002100 */
[----:B------:R-:W2:Y:S01]  /*0020*/  LDC.64 R18, c[0x0][0x228] ;  /* 0x00008a00ff127b82 */ /* 0x000ea20000000a00 */
[----:B------:R-:W-:Y:S01]  /*0030*/  ULDC.64 UR4, c[0x0][0x208] ;  /* 0x0000820000047ab9 */ /* 0x000fe20000000a00 */
[----:B------:R-:W3:Y:S06]  /*0040*/  S2R R5, SR_CTAID.X ;  /* 0x0000000000057919 */ /* 0x000eec0000002500 */
[----:B------:R-:W4:Y:S08]  /*0050*/  LDC.64 R16, c[0x0][0x218] ;  /* 0x00008600ff107b82 */ /* 0x000f300000000a00 */
[----:B------:R-:W5:Y:S08]  /*0060*/  LDC.64 R20, c[0x0][0x220] ;  /* 0x00008800ff147b82 */ /* 0x000f700000000a00 */
[----:B------:R-:W4:Y:S01]  /*0070*/  LDC.64 R12, c[0x0][0x230] ;  /* 0x00008c00ff0c7b82 */ /* 0x000f220000000a00 */
[----:B-1----:R-:W-:-:S07]  /*0080*/  SHF.L.U32 R0, R0, 0x1, RZ ;  /* 0x0000000100007819 */ /* 0x002fce00000006ff */
[----:B------:R-:W1:Y:S01]  /*0090*/  LDC.64 R10, c[0x0][0x238] ;  /* 0x00008e00ff0a7b82 */ /* 0x000e620000000a00 */
[----:B---3--:R-:W-:Y:S02]  /*00a0*/  SHF.R.S32.HI R3, RZ, 0x17, R5 ;  /* 0x00000017ff037819 */ /* 0x008fe40000011405 */
[----:B------:R-:W-:Y:S02]  /*00b0*/  LOP3.LUT R0, R0, 0xfe, RZ, 0xc0, !PT ;  /* 0x000000fe00007812 */ /* 0x000fe400078ec0ff */
[----:B------:R-:W-:-:S03]  /*00c0*/  SGXT R3, R3, 0x1 ;  /* 0x000000010303781a */ /* 0x000fc60000000200 */
[----:B------:R-:W3:Y:S01]  /*00d0*/  LDC.64 R6, c[0x0][0x240] ;  /* 0x00009000ff067b82 */ /* 0x000ee20000000a00 */
[----:B------:R-:W-:-:S04]  /*00e0*/  LEA R0, R5, R0, 0x8 ;  /* 0x0000000005007211 */ /* 0x000fc800078e40ff */
[----:B------:R-:W-:-:S04]  /*00f0*/  LEA.HI R3, R3, R0, RZ, 0xc ;  /* 0x0000000003037211 */ /* 0x000fc800078f60ff */
[----:B------:R-:W-:-:S05]  /*0100*/  SHF.R.S32.HI R3, RZ, 0xc, R3 ;  /* 0x0000000cff037819 */ /* 0x000fca0000011403 */
[----:B------:R-:W-:-:S05]  /*0110*/  IMAD.HI R2, R3, 0x55555556, RZ ;  /* 0x5555555603027827 */ /* 0x000fca00078e02ff */
[----:B------:R-:W-:-:S05]  /*0120*/  LEA.HI R2, R2, R2, RZ, 0x1 ;  /* 0x0000000202027211 */ /* 0x000fca00078f08ff */
[----:B------:R-:W-:Y:S02]  /*0130*/  IMAD R15, R2, -0x3, R3 ;  /* 0xfffffffd020f7824 */ /* 0x000fe400078e0203 */
[----:B------:R-:W1:Y:S02]  /*0140*/  LDC.64 R2, c[0x0][0x210] ;  /* 0x00008400ff027b82 */ /* 0x000e640000000a00 */
[----:B--2---:R-:W-:-:S05]  /*0150*/  IMAD.WIDE R18, R15, 0x4, R18 ;  /* 0x000000040f127825 */ /* 0x004fca00078e0212 */
[----:B------:R5:W2:Y:S01]  /*0160*/  LDG.E.EL R8, desc[UR4][R18.64] ;  /* 0x0000000412087981 */ /* 0x000aa2000c2e1900 */
[----:B----4-:R-:W-:-:S05]  /*0170*/  IMAD.WIDE R16, R15, 0x4, R16 ;  /* 0x000000040f107825 */ /* 0x010fca00078e0210 */
[----:B------:R-:W4:Y:S01]  /*0180*/  LDG.E.EL R9, desc[UR4][R16.64] ;  /* 0x0000000410097981 */ /* 0x000f22000c2e1900 */
[----:B-----5:R-:W-:-:S05]  /*0190*/  IMAD.WIDE R18, R15, 0x4, R20 ;  /* 0x000000040f127825 */ /* 0x020fca00078e0214 */
[----:B------:R-:W5:Y:S01]  /*01a0*/  LDG.E.EL R14, desc[UR4][R18.64] ;  /* 0x00000004120e7981 */ /* 0x000f62000c2e1900 */
[----:B01----:R-:W-:-:S05]  /*01b0*/  IMAD.WIDE R2, R0, 0x4, R2 ;  /* 0x0000000400027825 */ /* 0x003fca00078e0202 */
[----:B------:R-:W4:Y:S01]  /*01c0*/  LDG.E.64 R4, desc[UR4][R2.64] ;  /* 0x0000000402047981 */ /* 0x000f22000c1e1b00 */
[----:B------:R-:W-:-:S04]  /*01d0*/  IMAD.WIDE R12, R15, 0x4, R12 ;  /* 0x000000040f0c7825 */ /* 0x000fc800078e020c */
[----:B------:R-:W-:Y:S02]  /*01e0*/  IMAD.WIDE R20, R15, 0x4, R10 ;  /* 0x000000040f147825 */ /* 0x000fe400078e020a */
[----:B------:R0:W5:Y:S04]  /*01f0*/  LDG.E.EL R10, desc[UR4][R12.64] ;  /* 0x000000040c0a7981 */ /* 0x000168000c2e1900 */
[----:B------:R-:W5:Y:S01]  /*0200*/  LDG.E.EL R11, desc[UR4][R20.64] ;  /* 0x00000004140b7981 */ /* 0x000f62000c2e1900 */
[----:B---3--:R-:W-:-:S06]  /*0210*/  IMAD.WIDE R6, R0, 0x4, R6 ;  /* 0x0000000400067825 */ /* 0x008fcc00078e0206 */
[----:B------:R-:W3:Y:S01]  /*0220*/  LDG.E.64 R6, desc[UR4][R6.64] ;  /* 0x0000000406067981 */ /* 0x000ee2000c1e1b00 */
[----:B0-----:R-:W-:Y:S01]  /*0230*/  HFMA2.MMA R12, -RZ, RZ, 1.625, 0 ;  /* 0x3e800000ff0c7435 */ /* 0x001fe200000001ff */
[----:B--2---:R-:W-:-:S04]  /*0240*/  FADD R8, R8, 9.9999997473787516356e-06 ;  /* 0x3727c5ac08087421 */ /* 0x004fc80000000000 */
[----:B------:R-:W0:Y:S02]  /*0250*/  MUFU.SQRT R15, R8 ;  /* 0x00000008000f7308 */ /* 0x000e240000002000 */
[C---:B0-----:R-:W-:Y:S02]  /*0260*/  FSETP.GT.AND P0, PT, R15.reuse, 8.50705917302346158658e+37, PT ;  /* 0x7e8000000f00780b */ /* 0x041fe40003f04000 */
[----:B------:R-:W-:-:S11]  /*0270*/  FSETP.GEU.AND P1, PT, R15, 1.175494350822287508e-38, PT ;  /* 0x008000000f00780b */ /* 0x000fd60003f2e000 */
[----:B------:R-:W-:-:S04]  /*0280*/  @P0 FMUL R15, R15, 0.25 ;  /* 0x3e8000000f0f0820 */ /* 0x000fc80000400000 */
[----:B------:R-:W-:-:S06]  /*0290*/  @!P1 FMUL R15, R15, 16777216 ;  /* 0x4b8000000f0f9820 */ /* 0x000fcc0000400000 */
[----:B------:R-:W0:Y:S01]  /*02a0*/  MUFU.RCP R15, R15 ;  /* 0x0000000f000f7308 */ /* 0x000e220000001000 */
[----:B------:R-:W-:Y:S01]  /*02b0*/  FSEL R12, R12, 1, P0 ;  /* 0x3f8000000c0c7808 */ /* 0x000fe20000000000 */
[--C-:B----4-:R-:W-:Y:S01]  /*02c0*/  FADD R4, R4, R9.reuse ;  /* 0x0000000904047221 */ /* 0x110fe20000000000 */
[----:B------:R-:W-:Y:S02]  /*02d0*/  FADD R5, R5, R9 ;  /* 0x0000000905057221 */ /* 0x000fe40000000000 */
[----:B------:R-:W1:Y:S01]  /*02e0*/  LDC.64 R8, c[0x0][0x248] ;  /* 0x00009200ff087b82 */ /* 0x000e620000000a00 */
[----:B------:R-:W-:-:S04]  /*02f0*/  @!P1 FMUL R12, R12, 16777216 ;  /* 0x4b8000000c0c9820 */ /* 0x000fc80000400000 */
[----:B0-----:R-:W-:Y:S01]  /*0300*/  FMUL R13, R15, R12 ;  /* 0x0000000c0f0d7220 */ /* 0x001fe20000400000 */
[C---:B-----5:R-:W-:Y:S01]  /*0310*/  FADD R12, -R14.reuse, R4 ;  /* 0x000000040e0c7221 */ /* 0x060fe20000000100 */
[----:B------:R-:W-:-:S03]  /*0320*/  FADD R14, -R14, R5 ;  /* 0x000000050e0e7221 */ /* 0x000fc60000000100 */
[-C--:B------:R-:W-:Y:S01]  /*0330*/  FMUL R12, R12, R13.reuse ;  /* 0x0000000d0c0c7220 */ /* 0x080fe20000400000 */
[----:B------:R-:W-:-:S03]  /*0340*/  FMUL R14, R14, R13 ;  /* 0x0000000d0e0e7220 */ /* 0x000fc60000400000 */
[C-C-:B------:R-:W-:Y:S01]  /*0350*/  FFMA R12, R10.reuse, R12, R11.reuse ;  /* 0x0000000c0a0c7223 */ /* 0x140fe2000000000b */
[----:B------:R-:W-:-:S04]  /*0360*/  FFMA R14, R10, R14, R11 ;  /* 0x0000000e0a0e7223 */ /* 0x000fc8000000000b */
[----:B------:R-:W-:Y:S02]  /*0370*/  FSETP.GEU.AND P0, PT, R12, RZ, PT ;  /* 0x000000ff0c00720b */ /* 0x000fe40003f0e000 */
[----:B------:R-:W-:Y:S02]  /*0380*/  FSETP.GEU.AND P1, PT, R14, RZ, PT ;  /* 0x000000ff0e00720b */ /* 0x000fe40003f2e000 */
[----:B------:R-:W-:Y:S02]  /*0390*/  FSEL R11, R12, RZ, P0 ;  /* 0x000000ff0c0b7208 */ /* 0x000fe40000000000 */
[----:B------:R-:W-:Y:S01]  /*03a0*/  FSEL R14, R14, RZ, P1 ;  /* 0x000000ff0e0e7208 */ /* 0x000fe20000800000 */
[----:B-1----:R-:W-:-:S04]  /*03b0*/  IMAD.WIDE R8, R0, 0x4, R8 ;  /* 0x0000000400087825 */ /* 0x002fc800078e0208 */
[----:B---3--:R-:W-:Y:S01]  /*03c0*/  FADD R6, R6, R11 ;  /* 0x0000000b06067221 */ /* 0x008fe20000000000 */
[----:B------:R-:W-:Y:S01]  /*03d0*/  FADD R7, R7, R14 ;  /* 0x0000000e07077221 */ /* 0x000fe20000000000 */
[----:B------:R-:W-:Y:S04]  /*03e0*/  STG.E.64 desc[UR4][R2.64], R4 ;  /* 0x0000000402007986 */ /* 0x000fe8000c101b04 */
[----:B------:R-:W-:Y:S01]  /*03f0*/  STG.E.64 desc[UR4][R8.64], R6 ;  /* 0x0000000608007986 */ /* 0x000fe2000c101b04 */
[----:B------:R-:W-:Y:S05]  /*0400*/  EXIT ;  /* 0x000000000000794d */ /* 0x000fea0003800000 */
.L_x_0:
[----:B------:R-:W-:-:S00]  /*0410*/  BRA `(.L_x_0) ;  /* 0xfffffffc00fc7947 */ /* 0x000fc0000383ffff */
[----:B------:R-:W-:-:S00]  /*0420*/  NOP ;  /* 0x0000000000007918 */ /* 0x000fc00000000000 */
        /* <DEDUP_REMOVED lines=13> */
.L_x_1:


//--------------------- .nv.global.init           --------------------------
	.section	.nv.global.init,"aw",@progbits
.nv.global.init:
	.type		_$_str,@object
	.size		_$_str,(_$_str_$_2 - _$_str)
_$_str:
        /*0000*/ 	.byte	0x5f, 0x5f, 0x43, 0x55, 0x44, 0x41, 0x5f, 0x46, 0x54, 0x5a, 0x00
	.type		_$_str_$_2,@object
	.size		_$_str_$_2,(.L_1 - _$_str_$_2)
_$_str_$_2:
        /*000b*/ 	.byte	0x5f, 0x5f, 0x43, 0x55, 0x44, 0x41, 0x5f, 0x50, 0x52, 0x45, 0x43, 0x5f, 0x53, 0x51, 0x52, 0x54
        /*001b*/ 	.byte	0x00
.L_1:


//--------------------- .nv.constant0.triton_poi_fused__native_batch_norm_legit_no_training_add_convolution_relu_39 --------------------------
	.section	.nv.constant0.triton_poi_fused__native_batch_norm_legit_no_training_add_convolution_relu_39,"a",@progbits
	.sectionflags	@""
	.align	4
.nv.constant0.triton_poi_fused__native_batch_norm_legit_no_training_add_convolution_relu_39:
	.zero		596
